	.headerflags	@"EF_CUDA_TEXMODE_UNIFIED EF_CUDA_64BIT_ADDRESS EF_CUDA_ACCELERATORS EF_CUDA_SM90 EF_CUDA_VIRTUAL_SM(EF_CUDA_SM90)"
	.elftype	@"ET_EXEC"


//--------------------- .nv.info                  --------------------------
	.section	.nv.info,"",@"SHT_CUDA_INFO"
	.align	4


	//----- nvinfo : EIATTR_REGCOUNT
	.align		4
        /*0000*/ 	.byte	0x04, 0x2f
        /*0002*/ 	.short	(.L_1 - .L_0)
	.align		4
.L_0:
        /*0004*/ 	.word	index@(triton_poi_fused_addmm_1)
        /*0008*/ 	.word	0x0000000c


	//----- nvinfo : EIATTR_MIN_STACK_SIZE
	.align		4
.L_1:
        /*000c*/ 	.byte	0x04, 0x12
        /*000e*/ 	.short	(.L_3 - .L_2)
	.align		4
.L_2:
        /*0010*/ 	.word	index@(triton_poi_fused_addmm_1)
        /*0014*/ 	.word	0x00000000


	//----- nvinfo : EIATTR_FRAME_SIZE
	.align		4
.L_3:
        /*0018*/ 	.byte	0x04, 0x11
        /*001a*/ 	.short	(.L_5 - .L_4)
	.align		4
.L_4:
        /*001c*/ 	.word	index@(triton_poi_fused_addmm_1)
        /*0020*/ 	.word	0x00000000


	//----- nvinfo : EIATTR_MIN_STACK_SIZE
	.align		4
.L_5:
        /*0024*/ 	.byte	0x04, 0x12
        /*0026*/ 	.short	(.L_7 - .L_6)
	.align		4
.L_6:
        /*0028*/ 	.word	index@(triton_poi_fused_addmm_1)
        /*002c*/ 	.word	0x00000000
.L_7:


//--------------------- .nv.info.triton_poi_fused_addmm_1 --------------------------
	.section	.nv.info.triton_poi_fused_addmm_1,"",@"SHT_CUDA_INFO"
	.sectionflags	@""
	.align	4


	//----- nvinfo : EIATTR_CUDA_API_VERSION
	.align		4
        /*0000*/ 	.byte	0x04, 0x37
        /*0002*/ 	.short	(.L_9 - .L_8)
.L_8:
        /*0004*/ 	.word	0x0000007c


	//----- nvinfo : EIATTR_KPARAM_INFO
	.align		4
.L_9:
        /*0008*/ 	.byte	0x04, 0x17
        /*000a*/ 	.short	(.L_11 - .L_10)
.L_10:
        /*000c*/ 	.word	0x00000000
        /*0010*/ 	.short	0x0002
        /*0012*/ 	.short	0x0010
        /*0014*/ 	.byte	0x00, 0xf0, 0x11, 0x00


	//----- nvinfo : EIATTR_KPARAM_INFO
	.align		4
.L_11:
        /*0018*/ 	.byte	0x04, 0x17
        /*001a*/ 	.short	(.L_13 - .L_12)
.L_12:
        /*001c*/ 	.word	0x00000000
        /*0020*/ 	.short	0x0001
        /*0022*/ 	.short	0x0008
        /*0024*/ 	.byte	0x00, 0xf4, 0x21, 0x00


	//----- nvinfo : EIATTR_KPARAM_INFO
	.align		4
.L_13:
        /*0028*/ 	.byte	0x04, 0x17
        /*002a*/ 	.short	(.L_15 - .L_14)
.L_14:
        /*002c*/ 	.word	0x00000000
        /*0030*/ 	.short	0x0000
        /*0032*/ 	.short	0x0000
        /*0034*/ 	.byte	0x00, 0xf4, 0x21, 0x00


	//----- nvinfo : EIATTR_SPARSE_MMA_MASK
	.align		4
.L_15:
        /*0038*/ 	.byte	0x03, 0x50
        /*003a*/ 	.short	0x0000


	//----- nvinfo : EIATTR_MAXREG_COUNT
	.align		4
        /*003c*/ 	.byte	0x03, 0x1b
        /*003e*/ 	.short	0x00ff


	//----- nvinfo : EIATTR_EXIT_INSTR_OFFSETS
	.align		4
        /*0040*/ 	.byte	0x04, 0x1c
        /*0042*/ 	.short	(.L_17 - .L_16)


	//   ....[0]....
.L_16:
        /*0044*/ 	.word	0x00000180


	//   ....[1]....
        /*0048*/ 	.word	0x000001a0


	//----- nvinfo : EIATTR_REQNTID
	.align		4
.L_17:
        /*004c*/ 	.byte	0x04, 0x10
        /*004e*/ 	.short	(.L_19 - .L_18)
.L_18:
        /*0050*/ 	.word	0x00000080
        /*0054*/ 	.word	0x00000001
        /*0058*/ 	.word	0x00000001


	//----- nvinfo : EIATTR_CBANK_PARAM_SIZE
	.align		4
.L_19:
        /*005c*/ 	.byte	0x03, 0x19
        /*005e*/ 	.short	0x0014


	//----- nvinfo : EIATTR_PARAM_CBANK
	.align		4
        /*0060*/ 	.byte	0x04, 0x0a
        /*0062*/ 	.short	(.L_21 - .L_20)
	.align		4
.L_20:
        /*0064*/ 	.word	index@(.nv.constant0.triton_poi_fused_addmm_1)
        /*0068*/ 	.short	0x0210
        /*006a*/ 	.short	0x0014


	//----- nvinfo : EIATTR_SW_WAR
	.align		4
.L_21:
        /*006c*/ 	.byte	0x04, 0x36
        /*006e*/ 	.short	(.L_23 - .L_22)
.L_22:
        /*0070*/ 	.word	0x00000008
.L_23:


//--------------------- .nv.callgraph             --------------------------
	.section	.nv.callgraph,"",@"SHT_CUDA_CALLGRAPH"
	.align	4
	.sectionentsize	8
	.align		4
        /*0000*/ 	.word	0x00000000
	.align		4
        /*0004*/ 	.word	0xffffffff
	.align		4
        /*0008*/ 	.word	0x00000000
	.align		4
        /*000c*/ 	.word	0xfffffffe
	.align		4
        /*0010*/ 	.word	0x00000000
	.align		4
        /*0014*/ 	.word	0xfffffffd
	.align		4
        /*0018*/ 	.word	0x00000000
	.align		4
        /*001c*/ 	.word	0xfffffffc


//--------------------- .text.triton_poi_fused_addmm_1 --------------------------
	.section	.text.triton_poi_fused_addmm_1,"ax",@progbits
	.align	128
        .global         triton_poi_fused_addmm_1
        .type           triton_poi_fused_addmm_1,@function
        .size           triton_poi_fused_addmm_1,(.L_x_1 - triton_poi_fused_addmm_1)
        .other          triton_poi_fused_addmm_1,@"STO_CUDA_ENTRY STV_DEFAULT"
triton_poi_fused_addmm_1:
.text.triton_poi_fused_addmm_1:
[----:B------:R-:W0:Y:S02]  /*0000*/  LDC R1, c[0x0][0x28] ;  /* 0x00000a00ff017b82 */ /* 0x000e240000000800 */
[----:B------:R-:W1:Y:S01]  /*0010*/  S2R R0, SR_TID.X ;  /* 0x0000000000007919 */ /* 0x000e620000002100 */
[----:B------:R-:W2:Y:S01]  /*0020*/  LDC.64 R2, c[0x0][0x210] ;  /* 0x00008400ff027b82 */ /* 0x000ea20000000a00 */
[----:B------:R-:W-:Y:S01]  /*0030*/  CS2R R8, SRZ ;  /* 0x0000000000087805 */ /* 0x000fe2000001ff00 */
[----:B------:R-:W-:Y:S01]  /*0040*/  ULDC.64 UR4, c[0x0][0x208] ;  /* 0x0000820000047ab9 */ /* 0x000fe20000000a00 */
[----:B------:R-:W3:Y:S01]  /*0050*/  S2R R7, SR_CTAID.X ;  /* 0x0000000000077919 */ /* 0x000ee20000002500 */
[----:B-1----:R-:W-:-:S05]  /*0060*/  IMAD.SHL.U32 R0, R0, 0x2, RZ ;  /* 0x0000000200007824 */ /* 0x002fca00078e00ff */
[----:B------:R-:W-:-:S05]  /*0070*/  LOP3.LUT R0, R0, 0xfe, RZ, 0xc0, !PT ;  /* 0x000000fe00007812 */ /* 0x000fca00078ec0ff */
[----:B---3--:R-:W-:-:S05]  /*0080*/  IMAD R7, R7, 0x100, R0 ;  /* 0x0000010007077824 */ /* 0x008fca00078e0200 */
[----:B------:R-:W-:-:S04]  /*0090*/  SHF.R.S32.HI R0, RZ, 0x1f, R7 ;  /* 0x0000001fff007819 */ /* 0x000fc80000011407 */
[----:B------:R-:W-:-:S04]  /*00a0*/  LEA.HI R0, R0, R7, RZ, 0x5 ;  /* 0x0000000700007211 */ /* 0x000fc800078f28ff */
[----:B------:R-:W-:Y:S02]  /*00b0*/  LOP3.LUT R4, R0, 0xffffffe0, RZ, 0xc0, !PT ;  /* 0xffffffe000047812 */ /* 0x000fe400078ec0ff */
[----:B------:R-:W-:-:S03]  /*00c0*/  SHF.R.S32.HI R0, RZ, 0x5, R0 ;  /* 0x00000005ff007819 */ /* 0x000fc60000011400 */
[----:B------:R-:W-:-:S05]  /*00d0*/  IMAD.IADD R5, R7, 0x1, -R4 ;  /* 0x0000000107057824 */ /* 0x000fca00078e0a04 */
[----:B------:R-:W-:Y:S01]  /*00e0*/  ISETP.GE.AND P0, PT, R5, 0x1e, PT ;  /* 0x0000001e0500780c */ /* 0x000fe20003f06270 */
[----:B------:R-:W-:-:S03]  /*00f0*/  IMAD R5, R0, 0x1e, R5 ;  /* 0x0000001e00057824 */ /* 0x000fc600078e0205 */
[----:B------:R-:W-:Y:S01]  /*0100*/  ISETP.LT.AND P0, PT, R7, 0x800, !P0 ;  /* 0x000008000700780c */ /* 0x000fe20004701270 */
[----:B--2---:R-:W-:Y:S02]  /*0110*/  IMAD.WIDE R2, R5, 0x4, R2 ;  /* 0x0000000405027825 */ /* 0x004fe400078e0202 */
[----:B------:R-:W1:Y:S10]  /*0120*/  LDC.64 R4, c[0x0][0x218] ;  /* 0x00008600ff047b82 */ /* 0x000e740000000a00 */
[----:B------:R-:W2:Y:S01]  /*0130*/  @P0 LDG.E.64 R8, desc[UR4][R2.64] ;  /* 0x0000000402080981 */ /* 0x000ea2000c1e1b00 */
[C---:B------:R-:W-:Y:S01]  /*0140*/  ISETP.GE.AND P1, PT, R7.reuse, 0x800, PT ;  /* 0x000008000700780c */ /* 0x040fe20003f26270 */
[----:B-1----:R-:W-:Y:S01]  /*0150*/  IMAD.WIDE R4, R7, 0x4, R4 ;  /* 0x0000000407047825 */ /* 0x002fe200078e0204 */
[----:B--2---:R-:W-:-:S02]  /*0160*/  SEL R8, R8, RZ, P0 ;  /* 0x000000ff08087207 */ /* 0x004fc40000000000 */
[----:B------:R-:W-:-:S09]  /*0170*/  SEL R9, R9, RZ, P0 ;  /* 0x000000ff09097207 */ /* 0x000fd20000000000 */
[----:B------:R-:W-:Y:S05]  /*0180*/  @P1 EXIT ;  /* 0x000000000000194d */ /* 0x000fea0003800000 */
[----:B------:R-:W-:Y:S01]  /*0190*/  STG.E.64 desc[UR4][R4.64], R8 ;  /* 0x0000000804007986 */ /* 0x000fe2000c101b04 */
[----:B------:R-:W-:Y:S05]  /*01a0*/  EXIT ;  /* 0x000000000000794d */ /* 0x000fea0003800000 */
.L_x_0:
[----:B------:R-:W-:-:S00]  /*01b0*/  BRA `(.L_x_0) ;  /* 0xfffffffc00fc7947 */ /* 0x000fc0000383ffff */
[----:B------:R-:W-:-:S00]  /*01c0*/  NOP ;  /* 0x0000000000007918 */ /* 0x000fc00000000000 */
        /* <DEDUP_REMOVED lines=11> */
.L_x_1:


//--------------------- .nv.constant0.triton_poi_fused_addmm_1 --------------------------
	.section	.nv.constant0.triton_poi_fused_addmm_1,"a",@progbits
	.sectionflags	@""
	.align	4
.nv.constant0.triton_poi_fused_addmm_1:
	.zero		548
